//
// Generated by NVIDIA NVVM Compiler
//
// Compiler Build ID: CL-36424714
// Cuda compilation tools, release 13.0, V13.0.88
// Based on NVVM 20.0.0
//

.version 9.0
.target sm_100
.address_size 64

	// .globl	_Z12matMulKernelPfS_S_i
.extern .shared .align 16 .b8 A_B_s[];

.visible .entry _Z12matMulKernelPfS_S_i(
	.param .u64 .ptr .align 1 _Z12matMulKernelPfS_S_i_param_0,
	.param .u64 .ptr .align 1 _Z12matMulKernelPfS_S_i_param_1,
	.param .u64 .ptr .align 1 _Z12matMulKernelPfS_S_i_param_2,
	.param .u32 _Z12matMulKernelPfS_S_i_param_3
)
{
	.reg .pred 	%p<10>;
	.reg .b32 	%r<40>;
	.reg .b32 	%f<67>;
	.reg .b64 	%rd<67>;

	ld.param.u64 	%rd14, [_Z12matMulKernelPfS_S_i_param_0];
	ld.param.u64 	%rd15, [_Z12matMulKernelPfS_S_i_param_1];
	ld.param.u32 	%r18, [_Z12matMulKernelPfS_S_i_param_3];
	cvta.to.global.u64 	%rd1, %rd15;
	cvta.to.global.u64 	%rd2, %rd14;
	mov.u32 	%r19, %ctaid.y;
	mov.u32 	%r20, %ntid.y;
	mov.u32 	%r21, %tid.y;
	mad.lo.s32 	%r1, %r19, %r20, %r21;
	mov.u32 	%r22, %ctaid.x;
	mov.u32 	%r23, %ntid.x;
	mov.u32 	%r24, %tid.x;
	mad.lo.s32 	%r2, %r22, %r23, %r24;
	max.s32 	%r25, %r1, %r2;
	setp.ge.s32 	%p1, %r25, %r18;
	@%p1 bra 	$L__BB0_13;
	mul.lo.s32 	%r3, %r18, %r1;
	and.b32  	%r4, %r18, 7;
	setp.lt.u32 	%p2, %r18, 8;
	mov.f32 	%f66, 0f00000000;
	mov.b32 	%r38, 0;
	@%p2 bra 	$L__BB0_4;
	and.b32  	%r38, %r18, 2147483640;
	neg.s32 	%r36, %r38;
	mul.wide.s32 	%rd16, %r18, 4;
	add.s64 	%rd3, %rd1, %rd16;
	shl.b32 	%r7, %r18, 3;
	mul.wide.s32 	%rd17, %r18, 8;
	add.s64 	%rd4, %rd1, %rd17;
	mul.wide.s32 	%rd18, %r18, 12;
	add.s64 	%rd5, %rd1, %rd18;
	mul.wide.s32 	%rd19, %r18, 16;
	add.s64 	%rd6, %rd1, %rd19;
	mul.wide.s32 	%rd20, %r18, 20;
	add.s64 	%rd7, %rd1, %rd20;
	mul.wide.s32 	%rd21, %r18, 24;
	add.s64 	%rd8, %rd1, %rd21;
	mul.wide.s32 	%rd22, %r18, 28;
	add.s64 	%rd9, %rd1, %rd22;
	mul.wide.u32 	%rd23, %r3, 4;
	add.s64 	%rd24, %rd23, %rd2;
	add.s64 	%rd66, %rd24, 16;
	mov.f32 	%f66, 0f00000000;
	mov.u32 	%r35, %r2;
$L__BB0_3:
	.pragma "nounroll";
	mul.wide.s32 	%rd25, %r35, 4;
	add.s64 	%rd26, %rd3, %rd25;
	add.s64 	%rd27, %rd4, %rd25;
	add.s64 	%rd28, %rd5, %rd25;
	add.s64 	%rd29, %rd6, %rd25;
	add.s64 	%rd30, %rd7, %rd25;
	add.s64 	%rd31, %rd8, %rd25;
	add.s64 	%rd32, %rd9, %rd25;
	add.s64 	%rd33, %rd1, %rd25;
	ld.global.f32 	%f16, [%rd66+-16];
	ld.global.f32 	%f17, [%rd33];
	fma.rn.f32 	%f18, %f16, %f17, %f66;
	ld.global.f32 	%f19, [%rd66+-12];
	ld.global.f32 	%f20, [%rd26];
	fma.rn.f32 	%f21, %f19, %f20, %f18;
	ld.global.f32 	%f22, [%rd66+-8];
	ld.global.f32 	%f23, [%rd27];
	fma.rn.f32 	%f24, %f22, %f23, %f21;
	ld.global.f32 	%f25, [%rd66+-4];
	ld.global.f32 	%f26, [%rd28];
	fma.rn.f32 	%f27, %f25, %f26, %f24;
	ld.global.f32 	%f28, [%rd66];
	ld.global.f32 	%f29, [%rd29];
	fma.rn.f32 	%f30, %f28, %f29, %f27;
	ld.global.f32 	%f31, [%rd66+4];
	ld.global.f32 	%f32, [%rd30];
	fma.rn.f32 	%f33, %f31, %f32, %f30;
	ld.global.f32 	%f34, [%rd66+8];
	ld.global.f32 	%f35, [%rd31];
	fma.rn.f32 	%f36, %f34, %f35, %f33;
	ld.global.f32 	%f37, [%rd66+12];
	ld.global.f32 	%f38, [%rd32];
	fma.rn.f32 	%f66, %f37, %f38, %f36;
	add.s32 	%r36, %r36, 8;
	add.s32 	%r35, %r35, %r7;
	add.s64 	%rd66, %rd66, 32;
	setp.ne.s32 	%p3, %r36, 0;
	@%p3 bra 	$L__BB0_3;
$L__BB0_4:
	setp.eq.s32 	%p4, %r4, 0;
	@%p4 bra 	$L__BB0_12;
	and.b32  	%r13, %r18, 3;
	setp.lt.u32 	%p5, %r4, 4;
	@%p5 bra 	$L__BB0_7;
	add.s32 	%r27, %r38, %r3;
	mul.wide.u32 	%rd34, %r27, 4;
	add.s64 	%rd35, %rd2, %rd34;
	ld.global.f32 	%f40, [%rd35];
	mad.lo.s32 	%r28, %r38, %r18, %r2;
	mul.wide.s32 	%rd36, %r28, 4;
	add.s64 	%rd37, %rd1, %rd36;
	ld.global.f32 	%f41, [%rd37];
	fma.rn.f32 	%f42, %f40, %f41, %f66;
	cvt.u64.u32 	%rd38, %r3;
	cvt.u64.u32 	%rd39, %r38;
	add.s64 	%rd40, %rd39, %rd38;
	shl.b64 	%rd41, %rd40, 2;
	add.s64 	%rd42, %rd2, %rd41;
	ld.global.f32 	%f43, [%rd42+4];
	mul.wide.s32 	%rd43, %r18, 4;
	add.s64 	%rd44, %rd37, %rd43;
	ld.global.f32 	%f44, [%rd44];
	fma.rn.f32 	%f45, %f43, %f44, %f42;
	ld.global.f32 	%f46, [%rd42+8];
	add.s64 	%rd45, %rd44, %rd43;
	ld.global.f32 	%f47, [%rd45];
	fma.rn.f32 	%f48, %f46, %f47, %f45;
	ld.global.f32 	%f49, [%rd42+12];
	add.s64 	%rd46, %rd45, %rd43;
	ld.global.f32 	%f50, [%rd46];
	fma.rn.f32 	%f66, %f49, %f50, %f48;
	add.s32 	%r38, %r38, 4;
$L__BB0_7:
	setp.eq.s32 	%p6, %r13, 0;
	@%p6 bra 	$L__BB0_12;
	setp.eq.s32 	%p7, %r13, 1;
	@%p7 bra 	$L__BB0_10;
	add.s32 	%r29, %r38, %r3;
	mul.wide.u32 	%rd47, %r29, 4;
	add.s64 	%rd48, %rd2, %rd47;
	ld.global.f32 	%f52, [%rd48];
	mad.lo.s32 	%r30, %r38, %r18, %r2;
	mul.wide.s32 	%rd49, %r30, 4;
	add.s64 	%rd50, %rd1, %rd49;
	ld.global.f32 	%f53, [%rd50];
	fma.rn.f32 	%f54, %f52, %f53, %f66;
	cvt.u64.u32 	%rd51, %r3;
	cvt.u64.u32 	%rd52, %r38;
	add.s64 	%rd53, %rd52, %rd51;
	shl.b64 	%rd54, %rd53, 2;
	add.s64 	%rd55, %rd2, %rd54;
	ld.global.f32 	%f55, [%rd55+4];
	mul.wide.s32 	%rd56, %r18, 4;
	add.s64 	%rd57, %rd50, %rd56;
	ld.global.f32 	%f56, [%rd57];
	fma.rn.f32 	%f66, %f55, %f56, %f54;
	add.s32 	%r38, %r38, 2;
$L__BB0_10:
	and.b32  	%r31, %r18, 1;
	setp.eq.b32 	%p8, %r31, 1;
	not.pred 	%p9, %p8;
	@%p9 bra 	$L__BB0_12;
	add.s32 	%r32, %r38, %r3;
	mul.wide.u32 	%rd58, %r32, 4;
	add.s64 	%rd59, %rd2, %rd58;
	ld.global.f32 	%f57, [%rd59];
	mad.lo.s32 	%r33, %r38, %r18, %r2;
	mul.wide.s32 	%rd60, %r33, 4;
	add.s64 	%rd61, %rd1, %rd60;
	ld.global.f32 	%f58, [%rd61];
	fma.rn.f32 	%f66, %f57, %f58, %f66;
$L__BB0_12:
	ld.param.u64 	%rd65, [_Z12matMulKernelPfS_S_i_param_2];
	add.s32 	%r34, %r3, %r2;
	cvta.to.global.u64 	%rd62, %rd65;
	mul.wide.s32 	%rd63, %r34, 4;
	add.s64 	%rd64, %rd62, %rd63;
	st.global.f32 	[%rd64], %f66;
$L__BB0_13:
	ret;

}
	// .globl	_Z18matmul_generalizedPfS_S_i
.visible .entry _Z18matmul_generalizedPfS_S_i(
	.param .u64 .ptr .align 1 _Z18matmul_generalizedPfS_S_i_param_0,
	.param .u64 .ptr .align 1 _Z18matmul_generalizedPfS_S_i_param_1,
	.param .u64 .ptr .align 1 _Z18matmul_generalizedPfS_S_i_param_2,
	.param .u32 _Z18matmul_generalizedPfS_S_i_param_3
)
{
	.reg .pred 	%p<10>;
	.reg .b32 	%r<47>;
	.reg .b32 	%f<63>;
	.reg .b64 	%rd<13>;

	ld.param.u64 	%rd3, [_Z18matmul_generalizedPfS_S_i_param_0];
	ld.param.u64 	%rd4, [_Z18matmul_generalizedPfS_S_i_param_1];
	ld.param.u64 	%rd5, [_Z18matmul_generalizedPfS_S_i_param_2];
	ld.param.u32 	%r24, [_Z18matmul_generalizedPfS_S_i_param_3];
	mov.u32 	%r42, %tid.x;
	mov.u32 	%r44, %tid.y;
	mov.u32 	%r25, %ctaid.x;
	mov.u32 	%r26, %ctaid.y;
	shl.b32 	%r27, %r26, 4;
	add.s32 	%r3, %r27, %r44;
	shl.b32 	%r4, %r25, 4;
	add.s32 	%r5, %r4, %r42;
	setp.lt.s32 	%p1, %r24, 1;
	mov.f32 	%f62, 0f00000000;
	@%p1 bra 	$L__BB1_7;
	add.s32 	%r28, %r24, 15;
	shr.u32 	%r29, %r28, 4;
	shl.b32 	%r30, %r44, 4;
	add.s32 	%r31, %r30, %r42;
	shl.b32 	%r32, %r31, 2;
	mov.u32 	%r33, A_B_s;
	add.s32 	%r6, %r33, %r32;
	shl.b32 	%r34, %r42, 4;
	add.s32 	%r35, %r44, %r34;
	shl.b32 	%r36, %r35, 2;
	add.s32 	%r7, %r33, %r36;
	shl.b32 	%r37, %r44, 6;
	add.s32 	%r8, %r33, %r37;
	shl.b32 	%r38, %r42, 2;
	add.s32 	%r9, %r33, %r38;
	neg.s32 	%r46, %r29;
	mad.lo.s32 	%r39, %r44, %r24, %r42;
	add.s32 	%r45, %r39, %r4;
	shl.b32 	%r12, %r24, 4;
	mad.lo.s32 	%r43, %r24, %r3, %r42;
	cvta.to.global.u64 	%rd1, %rd3;
	cvta.to.global.u64 	%rd2, %rd4;
	mov.f32 	%f62, 0f00000000;
$L__BB1_2:
	setp.ge.u32 	%p2, %r3, %r24;
	setp.ge.s32 	%p3, %r42, %r24;
	mov.f32 	%f60, 0f00000000;
	or.pred  	%p4, %p2, %p3;
	@%p4 bra 	$L__BB1_4;
	mul.wide.u32 	%rd6, %r43, 4;
	add.s64 	%rd7, %rd1, %rd6;
	ld.global.f32 	%f60, [%rd7];
$L__BB1_4:
	setp.ge.u32 	%p5, %r5, %r24;
	st.shared.f32 	[%r6], %f60;
	setp.ge.s32 	%p6, %r44, %r24;
	mov.f32 	%f61, 0f00000000;
	or.pred  	%p7, %p5, %p6;
	@%p7 bra 	$L__BB1_6;
	mul.wide.u32 	%rd8, %r45, 4;
	add.s64 	%rd9, %rd2, %rd8;
	ld.global.f32 	%f61, [%rd9];
$L__BB1_6:
	st.shared.f32 	[%r7+1024], %f61;
	bar.sync 	0;
	ld.shared.v4.f32 	{%f12, %f13, %f14, %f15}, [%r8];
	ld.shared.f32 	%f16, [%r9+1024];
	fma.rn.f32 	%f17, %f12, %f16, %f62;
	ld.shared.f32 	%f18, [%r9+1088];
	fma.rn.f32 	%f19, %f13, %f18, %f17;
	ld.shared.f32 	%f20, [%r9+1152];
	fma.rn.f32 	%f21, %f14, %f20, %f19;
	ld.shared.f32 	%f22, [%r9+1216];
	fma.rn.f32 	%f23, %f15, %f22, %f21;
	ld.shared.v4.f32 	{%f24, %f25, %f26, %f27}, [%r8+16];
	ld.shared.f32 	%f28, [%r9+1280];
	fma.rn.f32 	%f29, %f24, %f28, %f23;
	ld.shared.f32 	%f30, [%r9+1344];
	fma.rn.f32 	%f31, %f25, %f30, %f29;
	ld.shared.f32 	%f32, [%r9+1408];
	fma.rn.f32 	%f33, %f26, %f32, %f31;
	ld.shared.f32 	%f34, [%r9+1472];
	fma.rn.f32 	%f35, %f27, %f34, %f33;
	ld.shared.v4.f32 	{%f36, %f37, %f38, %f39}, [%r8+32];
	ld.shared.f32 	%f40, [%r9+1536];
	fma.rn.f32 	%f41, %f36, %f40, %f35;
	ld.shared.f32 	%f42, [%r9+1600];
	fma.rn.f32 	%f43, %f37, %f42, %f41;
	ld.shared.f32 	%f44, [%r9+1664];
	fma.rn.f32 	%f45, %f38, %f44, %f43;
	ld.shared.f32 	%f46, [%r9+1728];
	fma.rn.f32 	%f47, %f39, %f46, %f45;
	ld.shared.v4.f32 	{%f48, %f49, %f50, %f51}, [%r8+48];
	ld.shared.f32 	%f52, [%r9+1792];
	fma.rn.f32 	%f53, %f48, %f52, %f47;
	ld.shared.f32 	%f54, [%r9+1856];
	fma.rn.f32 	%f55, %f49, %f54, %f53;
	ld.shared.f32 	%f56, [%r9+1920];
	fma.rn.f32 	%f57, %f50, %f56, %f55;
	ld.shared.f32 	%f58, [%r9+1984];
	fma.rn.f32 	%f62, %f51, %f58, %f57;
	bar.sync 	0;
	add.s32 	%r46, %r46, 1;
	setp.ne.s32 	%p8, %r46, 0;
	add.s32 	%r45, %r45, %r12;
	add.s32 	%r44, %r44, 16;
	add.s32 	%r43, %r43, 16;
	add.s32 	%r42, %r42, 16;
	@%p8 bra 	$L__BB1_2;
$L__BB1_7:
	max.s32 	%r40, %r3, %r5;
	setp.ge.s32 	%p9, %r40, %r24;
	@%p9 bra 	$L__BB1_9;
	mad.lo.s32 	%r41, %r24, %r3, %r5;
	cvta.to.global.u64 	%rd10, %rd5;
	mul.wide.u32 	%rd11, %r41, 4;
	add.s64 	%rd12, %rd10, %rd11;
	st.global.f32 	[%rd12], %f62;
$L__BB1_9:
	ret;

}


// ===== COMPILED SASS (sm_100) =====

	.target	sm_100

	.elftype	@"ET_EXEC"


//--------------------- .note.nv.tkinfo           --------------------------
	.section	.note.nv.tkinfo,"",@"SHT_NOTE"
	.sectionflags	@"SHF_NOTE_NV_TKINFO"
	.tkinfo
        /*0018*/ 	.word	0x00000002
        /*0030*/ 	.string	""
        /*0030*/ 	.string	"ptxas"
        /*0030*/ 	.string	"Cuda compilation tools, release 13.0, V13.0.88"
        /*0030*/ 	.string	"Build cuda_13.0.r13.0/compiler.36424714_0"
        /*0030*/ 	.string	"-arch sm_100 -m 64 "



//--------------------- .note.nv.cuinfo           --------------------------
	.section	.note.nv.cuinfo,"",@"SHT_NOTE"
	.sectionflags	@"SHF_NOTE_NV_CUINFO"
        /*0018*/ 	.short	0x0002
        /*001a*/ 	.short	0x0064
        /*001c*/ 	.short	0x0082
	.zero		2


//--------------------- .nv.info                  --------------------------
	.section	.nv.info,"",@"SHT_CUDA_INFO"
	.align	4


	//----- nvinfo : EIATTR_REGCOUNT
	.align		4
        /*0000*/ 	.byte	0x04, 0x2f
        /*0002*/ 	.short	(.L_1 - .L_0)
	.align		4
.L_0:
        /*0004*/ 	.word	index@(_Z12matMulKernelPfS_S_i)
        /*0008*/ 	.word	0x0000001e


	//----- nvinfo : EIATTR_FRAME_SIZE
	.align		4
.L_1:
        /*000c*/ 	.byte	0x04, 0x11
        /*000e*/ 	.short	(.L_3 - .L_2)
	.align		4
.L_2:
        /*0010*/ 	.word	index@(_Z12matMulKernelPfS_S_i)
        /*0014*/ 	.word	0x00000000


	//----- nvinfo : EIATTR_REGCOUNT
	.align		4
.L_3:
        /*0018*/ 	.byte	0x04, 0x2f
        /*001a*/ 	.short	(.L_5 - .L_4)
	.align		4
.L_4:
        /*001c*/ 	.word	index@(_Z18matmul_generalizedPfS_S_i)
        /*0020*/ 	.word	0x0000001f


	//----- nvinfo : EIATTR_FRAME_SIZE
	.align		4
.L_5:
        /*0024*/ 	.byte	0x04, 0x11
        /*0026*/ 	.short	(.L_7 - .L_6)
	.align		4
.L_6:
        /*0028*/ 	.word	index@(_Z18matmul_generalizedPfS_S_i)
        /*002c*/ 	.word	0x00000000


	//----- nvinfo : EIATTR_MIN_STACK_SIZE
	.align		4
.L_7:
        /*0030*/ 	.byte	0x04, 0x12
        /*0032*/ 	.short	(.L_9 - .L_8)
	.align		4
.L_8:
        /*0034*/ 	.word	index@(_Z18matmul_generalizedPfS_S_i)
        /*0038*/ 	.word	0x00000000


	//----- nvinfo : EIATTR_MIN_STACK_SIZE
	.align		4
.L_9:
        /*003c*/ 	.byte	0x04, 0x12
        /*003e*/ 	.short	(.L_11 - .L_10)
	.align		4
.L_10:
        /*0040*/ 	.word	index@(_Z12matMulKernelPfS_S_i)
        /*0044*/ 	.word	0x00000000
.L_11:


//--------------------- .nv.compat                --------------------------
	.section	.nv.compat,"",@"SHT_CUDA_COMPAT_INFO"
	.align	4
        /*0000*/ 	.byte	0x02, 0x09, 0x00, 0x00, 0x02, 0x02, 0x01, 0x00, 0x02, 0x05, 0x05, 0x00, 0x03, 0x07, 0x01, 0x01
        /*0010*/ 	.byte	0x02, 0x03, 0x00, 0x00, 0x02, 0x06, 0x01, 0x00, 0x04, 0x0b, 0x08, 0x00, 0x09, 0x00, 0x00, 0x00
        /*0020*/ 	.byte	0x00, 0x00, 0x00, 0x00


//--------------------- .nv.info._Z18matmul_generalizedPfS_S_i --------------------------
	.section	.nv.info._Z18matmul_generalizedPfS_S_i,"",@"SHT_CUDA_INFO"
	.sectionflags	@""
	.align	4


	//----- nvinfo : EIATTR_CUDA_API_VERSION
	.align		4
        /*0000*/ 	.byte	0x04, 0x37
        /*0002*/ 	.short	(.L_13 - .L_12)
.L_12:
        /*0004*/ 	.word	0x00000082


	//----- nvinfo : EIATTR_KPARAM_INFO
	.align		4
.L_13:
        /*0008*/ 	.byte	0x04, 0x17
        /*000a*/ 	.short	(.L_15 - .L_14)
.L_14:
        /*000c*/ 	.word	0x00000000
        /*0010*/ 	.short	0x0003
        /*0012*/ 	.short	0x0018
        /*0014*/ 	.byte	0x00, 0xf0, 0x11, 0x00


	//----- nvinfo : EIATTR_KPARAM_INFO
	.align		4
.L_15:
        /*0018*/ 	.byte	0x04, 0x17
        /*001a*/ 	.short	(.L_17 - .L_16)
.L_16:
        /*001c*/ 	.word	0x00000000
        /*0020*/ 	.short	0x0002
        /*0022*/ 	.short	0x0010
        /*0024*/ 	.byte	0x00, 0xf5, 0x21, 0x00


	//----- nvinfo : EIATTR_KPARAM_INFO
	.align		4
.L_17:
        /*0028*/ 	.byte	0x04, 0x17
        /*002a*/ 	.short	(.L_19 - .L_18)
.L_18:
        /*002c*/ 	.word	0x00000000
        /*0030*/ 	.short	0x0001
        /*0032*/ 	.short	0x0008
        /*0034*/ 	.byte	0x00, 0xf5, 0x21, 0x00


	//----- nvinfo : EIATTR_KPARAM_INFO
	.align		4
.L_19:
        /*0038*/ 	.byte	0x04, 0x17
        /*003a*/ 	.short	(.L_21 - .L_20)
.L_20:
        /*003c*/ 	.word	0x00000000
        /*0040*/ 	.short	0x0000
        /*0042*/ 	.short	0x0000
        /*0044*/ 	.byte	0x00, 0xf5, 0x21, 0x00


	//----- nvinfo : EIATTR_SPARSE_MMA_MASK
	.align		4
.L_21:
        /*0048*/ 	.byte	0x03, 0x50
        /*004a*/ 	.short	0x0000


	//----- nvinfo : EIATTR_MAXREG_COUNT
	.align		4
        /*004c*/ 	.byte	0x03, 0x1b
        /*004e*/ 	.short	0x00ff


	//----- nvinfo : EIATTR_NUM_BARRIERS
	.align		4
        /*0050*/ 	.byte	0x02, 0x4c
        /*0052*/ 	.byte	0x01
	.zero		1


	//----- nvinfo : EIATTR_MERCURY_ISA_VERSION
	.align		4
        /*0054*/ 	.byte	0x03, 0x5f
        /*0056*/ 	.short	0x0101


	//----- nvinfo : EIATTR_VRC_CTA_INIT_COUNT
	.align		4
        /*0058*/ 	.byte	0x02, 0x4a
	.zero		1
	.zero		1


	//----- nvinfo : EIATTR_EXIT_INSTR_OFFSETS
	.align		4
        /*005c*/ 	.byte	0x04, 0x1c
        /*005e*/ 	.short	(.L_23 - .L_22)


	//   ....[0]....
.L_22:
        /*0060*/ 	.word	0x000005c0


	//   ....[1]....
        /*0064*/ 	.word	0x00000610


	//----- nvinfo : EIATTR_CBANK_PARAM_SIZE
	.align		4
.L_23:
        /*0068*/ 	.byte	0x03, 0x19
        /*006a*/ 	.short	0x001c


	//----- nvinfo : EIATTR_PARAM_CBANK
	.align		4
        /*006c*/ 	.byte	0x04, 0x0a
        /*006e*/ 	.short	(.L_25 - .L_24)
	.align		4
.L_24:
        /*0070*/ 	.word	index@(.nv.constant0._Z18matmul_generalizedPfS_S_i)
        /*0074*/ 	.short	0x0380
        /*0076*/ 	.short	0x001c


	//----- nvinfo : EIATTR_SW_WAR
	.align		4
.L_25:
        /*0078*/ 	.byte	0x04, 0x36
        /*007a*/ 	.short	(.L_27 - .L_26)
.L_26:
        /*007c*/ 	.word	0x00000008
.L_27:


//--------------------- .nv.info._Z12matMulKernelPfS_S_i --------------------------
	.section	.nv.info._Z12matMulKernelPfS_S_i,"",@"SHT_CUDA_INFO"
	.sectionflags	@""
	.align	4


	//----- nvinfo : EIATTR_CUDA_API_VERSION
	.align		4
        /*0000*/ 	.byte	0x04, 0x37
        /*0002*/ 	.short	(.L_29 - .L_28)
.L_28:
        /*0004*/ 	.word	0x00000082


	//----- nvinfo : EIATTR_KPARAM_INFO
	.align		4
.L_29:
        /*0008*/ 	.byte	0x04, 0x17
        /*000a*/ 	.short	(.L_31 - .L_30)
.L_30:
        /*000c*/ 	.word	0x00000000
        /*0010*/ 	.short	0x0003
        /*0012*/ 	.short	0x0018
        /*0014*/ 	.byte	0x00, 0xf0, 0x11, 0x00


	//----- nvinfo : EIATTR_KPARAM_INFO
	.align		4
.L_31:
        /*0018*/ 	.byte	0x04, 0x17
        /*001a*/ 	.short	(.L_33 - .L_32)
.L_32:
        /*001c*/ 	.word	0x00000000
        /*0020*/ 	.short	0x0002
        /*0022*/ 	.short	0x0010
        /*0024*/ 	.byte	0x00, 0xf5, 0x21, 0x00


	//----- nvinfo : EIATTR_KPARAM_INFO
	.align		4
.L_33:
        /*0028*/ 	.byte	0x04, 0x17
        /*002a*/ 	.short	(.L_35 - .L_34)
.L_34:
        /*002c*/ 	.word	0x00000000
        /*0030*/ 	.short	0x0001
        /*0032*/ 	.short	0x0008
        /*0034*/ 	.byte	0x00, 0xf5, 0x21, 0x00


	//----- nvinfo : EIATTR_KPARAM_INFO
	.align		4
.L_35:
        /*0038*/ 	.byte	0x04, 0x17
        /*003a*/ 	.short	(.L_37 - .L_36)
.L_36:
        /*003c*/ 	.word	0x00000000
        /*0040*/ 	.short	0x0000
        /*0042*/ 	.short	0x0000
        /*0044*/ 	.byte	0x00, 0xf5, 0x21, 0x00


	//----- nvinfo : EIATTR_SPARSE_MMA_MASK
	.align		4
.L_37:
        /*0048*/ 	.byte	0x03, 0x50
        /*004a*/ 	.short	0x0000


	//----- nvinfo : EIATTR_MAXREG_COUNT
	.align		4
        /*004c*/ 	.byte	0x03, 0x1b
        /*004e*/ 	.short	0x00ff


	//----- nvinfo : EIATTR_MERCURY_ISA_VERSION
	.align		4
        /*0050*/ 	.byte	0x03, 0x5f
        /*0052*/ 	.short	0x0101


	//----- nvinfo : EIATTR_VRC_CTA_INIT_COUNT
	.align		4
        /*0054*/ 	.byte	0x02, 0x4a
	.zero		1
	.zero		1


	//----- nvinfo : EIATTR_EXIT_INSTR_OFFSETS
	.align		4
        /*0058*/ 	.byte	0x04, 0x1c
        /*005a*/ 	.short	(.L_39 - .L_38)


	//   ....[0]....
.L_38:
        /*005c*/ 	.word	0x000000c0


	//   ....[1]....
        /*0060*/ 	.word	0x00000a90


	//----- nvinfo : EIATTR_CBANK_PARAM_SIZE
	.align		4
.L_39:
        /*0064*/ 	.byte	0x03, 0x19
        /*0066*/ 	.short	0x001c


	//----- nvinfo : EIATTR_PARAM_CBANK
	.align		4
        /*0068*/ 	.byte	0x04, 0x0a
        /*006a*/ 	.short	(.L_41 - .L_40)
	.align		4
.L_40:
        /*006c*/ 	.word	index@(.nv.constant0._Z12matMulKernelPfS_S_i)
        /*0070*/ 	.short	0x0380
        /*0072*/ 	.short	0x001c


	//----- nvinfo : EIATTR_SW_WAR
	.align		4
.L_41:
        /*0074*/ 	.byte	0x04, 0x36
        /*0076*/ 	.short	(.L_43 - .L_42)
.L_42:
        /*0078*/ 	.word	0x00000008
.L_43:


//--------------------- .nv.callgraph             --------------------------
	.section	.nv.callgraph,"",@"SHT_CUDA_CALLGRAPH"
	.align	4
	.sectionentsize	8
	.align		4
        /*0000*/ 	.word	0x00000000
	.align		4
        /*0004*/ 	.word	0xffffffff
	.align		4
        /*0008*/ 	.word	0x00000000
	.align		4
        /*000c*/ 	.word	0xfffffffe
	.align		4
        /*0010*/ 	.word	0x00000000
	.align		4
        /*0014*/ 	.word	0xfffffffd
	.align		4
        /*0018*/ 	.word	0x00000000
	.align		4
        /*001c*/ 	.word	0xfffffffc


//--------------------- .text._Z18matmul_generalizedPfS_S_i --------------------------
	.section	.text._Z18matmul_generalizedPfS_S_i,"ax",@progbits
	.align	128
        .global         _Z18matmul_generalizedPfS_S_i
        .type           _Z18matmul_generalizedPfS_S_i,@function
        .size           _Z18matmul_generalizedPfS_S_i,(.L_x_8 - _Z18matmul_generalizedPfS_S_i)
        .other          _Z18matmul_generalizedPfS_S_i,@"STO_CUDA_ENTRY STV_DEFAULT"
_Z18matmul_generalizedPfS_S_i:
.text._Z18matmul_generalizedPfS_S_i:
[----:B------:R-:W-:Y:S01]  /*0000*/  LDC R1, c[0x0][0x37c] ;  /* 0x0000df00ff017b82 */ /* 0x000fe20000000800 */
[----:B------:R-:W0:Y:S01]  /*0010*/  LDCU UR4, c[0x0][0x398] ;  /* 0x00007300ff0477ac */ /* 0x000e220008000800 */
[----:B------:R-:W1:Y:S01]  /*0020*/  S2R R3, SR_TID.Y ;  /* 0x0000000000037919 */ /* 0x000e620000002200 */
[----:B------:R-:W-:Y:S01]  /*0030*/  HFMA2 R23, -RZ, RZ, 0, 0 ;  /* 0x00000000ff177431 */ /* 0x000fe200000001ff */
[----:B------:R-:W2:Y:S01]  /*0040*/  LDCU.64 UR6, c[0x0][0x358] ;  /* 0x00006b00ff0677ac */ /* 0x000ea20008000a00 */
[----:B------:R-:W1:Y:S01]  /*0050*/  S2R R2, SR_CTAID.Y ;  /* 0x0000000000027919 */ /* 0x000e620000002600 */
[----:B------:R-:W3:Y:S01]  /*0060*/  S2R R6, SR_TID.X ;  /* 0x0000000000067919 */ /* 0x000ee20000002100 */
[----:B------:R-:W3:Y:S01]  /*0070*/  S2R R4, SR_CTAID.X ;  /* 0x0000000000047919 */ /* 0x000ee20000002500 */
[----:B0-----:R-:W-:-:S04]  /*0080*/  MOV R0, UR4 ;  /* 0x0000000400007c02 */ /* 0x001fc80008000f00 */
[----:B------:R-:W-:Y:S02]  /*0090*/  ISETP.GE.AND P0, PT, R0, 0x1, PT ;  /* 0x000000010000780c */ /* 0x000fe40003f06270 */
[----:B-1----:R-:W-:Y:S01]  /*00a0*/  LEA R5, R2, R3, 0x4 ;  /* 0x0000000302057211 */ /* 0x002fe200078e20ff */
[----:B---3--:R-:W-:-:S10]  /*00b0*/  IMAD R2, R4, 0x10, R6 ;  /* 0x0000001004027824 */ /* 0x008fd400078e0206 */
[----:B--2---:R-:W-:Y:S05]  /*00c0*/  @!P0 BRA `(.L_x_0) ;  /* 0x0000000400348947 */ /* 0x004fea0003800000 */
[----:B------:R-:W0:Y:S01]  /*00d0*/  S2UR UR5, SR_CgaCtaId ;  /* 0x00000000000579c3 */ /* 0x000e220000008800 */
[C---:B------:R-:W-:Y:S01]  /*00e0*/  IMAD R17, R3.reuse, R0, R6 ;  /* 0x0000000003117224 */ /* 0x040fe200078e0206 */
[----:B------:R-:W-:Y:S01]  /*00f0*/  UMOV UR4, 0x400 ;  /* 0x0000040000047882 */ /* 0x000fe20000000000 */
[----:B------:R-:W-:Y:S01]  /*0100*/  LEA R19, R3, R6, 0x4 ;  /* 0x0000000603137211 */ /* 0x000fe200078e20ff */
[----:B------:R-:W-:Y:S01]  /*0110*/  IMAD.MOV.U32 R23, RZ, RZ, RZ ;  /* 0x000000ffff177224 */ /* 0x000fe200078e00ff */
[----:B------:R-:W-:Y:S02]  /*0120*/  LEA R20, R6, R3, 0x4 ;  /* 0x0000000306147211 */ /* 0x000fe400078e20ff */
[----:B------:R-:W-:Y:S01]  /*0130*/  LEA R17, R4, R17, 0x4 ;  /* 0x0000001104117211 */ /* 0x000fe200078e20ff */
[----:B------:R-:W1:Y:S01]  /*0140*/  LDC R7, c[0x0][0x398] ;  /* 0x0000e600ff077b82 */ /* 0x000e620000000800 */
[----:B------:R-:W-:-:S04]  /*0150*/  IADD3 R4, PT, PT, R0, 0xf, RZ ;  /* 0x0000000f00047810 */ /* 0x000fc80007ffe0ff */
[----:B------:R-:W-:Y:S01]  /*0160*/  SHF.R.U32.HI R18, RZ, 0x4, R4 ;  /* 0x00000004ff127819 */ /* 0x000fe20000011604 */
[----:B------:R-:W-:-:S03]  /*0170*/  IMAD R4, R5, R0, R6 ;  /* 0x0000000005047224 */ /* 0x000fc600078e0206 */
[----:B------:R-:W-:Y:S01]  /*0180*/  IADD3 R18, PT, PT, -R18, RZ, RZ ;  /* 0x000000ff12127210 */ /* 0x000fe20007ffe1ff */
[----:B0-----:R-:W-:-:S06]  /*0190*/  ULEA UR4, UR5, UR4, 0x18 ;  /* 0x0000000405047291 */ /* 0x001fcc000f8ec0ff */
[----:B------:R-:W-:Y:S02]  /*01a0*/  LEA R19, R19, UR4, 0x2 ;  /* 0x0000000413137c11 */ /* 0x000fe4000f8e10ff */
[----:B------:R-:W-:Y:S02]  /*01b0*/  LEA R20, R20, UR4, 0x2 ;  /* 0x0000000414147c11 */ /* 0x000fe4000f8e10ff */
[----:B------:R-:W-:Y:S02]  /*01c0*/  LEA R21, R3, UR4, 0x6 ;  /* 0x0000000403157c11 */ /* 0x000fe4000f8e30ff */
[----:B------:R-:W-:-:S07]  /*01d0*/  LEA R16, R6, UR4, 0x2 ;  /* 0x0000000406107c11 */ /* 0x000fce000f8e10ff */
.L_x_1:
[----:B-1----:R-:W-:Y:S02]  /*01e0*/  IMAD.MOV.U32 R0, RZ, RZ, R7 ;  /* 0x000000ffff007224 */ /* 0x002fe400078e0007 */
[----:B------:R-:W-:Y:S01]  /*01f0*/  HFMA2 R27, -RZ, RZ, 0, 0 ;  /* 0x00000000ff1b7431 */ /* 0x000fe200000001ff */
[----:B------:R-:W-:Y:S02]  /*0200*/  MOV R22, RZ ;  /* 0x000000ff00167202 */ /* 0x000fe40000000f00 */
[-C--:B------:R-:W-:Y:S02]  /*0210*/  ISETP.GE.AND P1, PT, R6, R0.reuse, PT ;  /* 0x000000000600720c */ /* 0x080fe40003f26270 */
[-C--:B------:R-:W-:Y:S02]  /*0220*/  ISETP.GE.AND P0, PT, R3, R0.reuse, PT ;  /* 0x000000000300720c */ /* 0x080fe40003f06270 */
[-C--:B------:R-:W-:Y:S02]  /*0230*/  ISETP.GE.U32.OR P1, PT, R5, R0.reuse, P1 ;  /* 0x000000000500720c */ /* 0x080fe40000f26470 */
[----:B------:R-:W-:-:S11]  /*0240*/  ISETP.GE.U32.OR P0, PT, R2, R0, P0 ;  /* 0x000000000200720c */ /* 0x000fd60000706470 */
[----:B------:R-:W0:Y:S08]  /*0250*/  @!P1 LDC.64 R10, c[0x0][0x380] ;  /* 0x0000e000ff0a9b82 */ /* 0x000e300000000a00 */
[----:B------:R-:W1:Y:S01]  /*0260*/  @!P0 LDC.64 R8, c[0x0][0x388] ;  /* 0x0000e200ff088b82 */ /* 0x000e620000000a00 */
[----:B0-----:R-:W-:-:S05]  /*0270*/  @!P1 IMAD.WIDE.U32 R10, R4, 0x4, R10 ;  /* 0x00000004040a9825 */ /* 0x001fca00078e000a */
[----:B------:R-:W2:Y:S01]  /*0280*/  @!P1 LDG.E R22, desc[UR6][R10.64] ;  /* 0x000000060a169981 */ /* 0x000ea2000c1e1900 */
[----:B-1----:R-:W-:-:S05]  /*0290*/  @!P0 IMAD.WIDE.U32 R8, R17, 0x4, R8 ;  /* 0x0000000411088825 */ /* 0x002fca00078e0008 */
[----:B------:R-:W3:Y:S01]  /*02a0*/  @!P0 LDG.E R27, desc[UR6][R8.64] ;  /* 0x00000006081b8981 */ /* 0x000ee2000c1e1900 */
[----:B------:R-:W-:-:S04]  /*02b0*/  IADD3 R18, PT, PT, R18, 0x1, RZ ;  /* 0x0000000112127810 */ /* 0x000fc80007ffe0ff */
[----:B------:R-:W-:Y:S01]  /*02c0*/  ISETP.NE.AND P0, PT, R18, RZ, PT ;  /* 0x000000ff1200720c */ /* 0x000fe20003f05270 */
[----:B------:R-:W-:Y:S01]  /*02d0*/  VIADD R3, R3, 0x10 ;  /* 0x0000001003037836 */ /* 0x000fe20000000000 */
[----:B------:R-:W-:Y:S02]  /*02e0*/  IADD3 R6, PT, PT, R6, 0x10, RZ ;  /* 0x0000001006067810 */ /* 0x000fe40007ffe0ff */
[----:B------:R-:W-:Y:S02]  /*02f0*/  IADD3 R4, PT, PT, R4, 0x10, RZ ;  /* 0x0000001004047810 */ /* 0x000fe40007ffe0ff */
[----:B------:R-:W-:Y:S01]  /*0300*/  LEA R17, R0, R17, 0x4 ;  /* 0x0000001100117211 */ /* 0x000fe200078e20ff */
[----:B--2---:R-:W-:Y:S04]  /*0310*/  STS [R19], R22 ;  /* 0x0000001613007388 */ /* 0x004fe80000000800 */
[----:B---3--:R-:W-:Y:S01]  /*0320*/  STS [R20+0x400], R27 ;  /* 0x0004001b14007388 */ /* 0x008fe20000000800 */
[----:B------:R-:W-:Y:S06]  /*0330*/  BAR.SYNC.DEFER_BLOCKING 0x0 ;  /* 0x0000000000007b1d */ /* 0x000fec0000010000 */
[----:B------:R-:W-:Y:S04]  /*0340*/  LDS R26, [R16+0x400] ;  /* 0x00040000101a7984 */ /* 0x000fe80000000800 */
[----:B------:R-:W0:Y:S04]  /*0350*/  LDS.128 R12, [R21] ;  /* 0x00000000150c7984 */ /* 0x000e280000000c00 */
[----:B------:R-:W1:Y:S04]  /*0360*/  LDS R28, [R16+0x440] ;  /* 0x00044000101c7984 */ /* 0x000e680000000800 */
[----:B------:R-:W2:Y:S04]  /*0370*/  LDS R25, [R16+0x480] ;  /* 0x0004800010197984 */ /* 0x000ea80000000800 */
[----:B------:R-:W3:Y:S04]  /*0380*/  LDS R24, [R16+0x4c0] ;  /* 0x0004c00010187984 */ /* 0x000ee80000000800 */
[----:B------:R-:W-:Y:S04]  /*0390*/  LDS.128 R8, [R21+0x10] ;  /* 0x0000100015087984 */ /* 0x000fe80000000c00 */
[----:B------:R-:W-:Y:S04]  /*03a0*/  LDS R22, [R16+0x540] ;  /* 0x0005400010167984 */ /* 0x000fe80000000800 */
[----:B------:R-:W-:Y:S01]  /*03b0*/  LDS R27, [R16+0x600] ;  /* 0x00060000101b7984 */ /* 0x000fe20000000800 */
[----:B0-----:R-:W-:-:S03]  /*03c0*/  FFMA R12, R12, R26, R23 ;  /* 0x0000001a0c0c7223 */ /* 0x001fc60000000017 */
[----:B------:R-:W0:Y:S01]  /*03d0*/  LDS R23, [R16+0x500] ;  /* 0x0005000010177984 */ /* 0x000e220000000800 */
[----:B-1----:R-:W-:-:S03]  /*03e0*/  FFMA R13, R13, R28, R12 ;  /* 0x0000001c0d0d7223 */ /* 0x002fc6000000000c */
[----:B------:R-:W-:Y:S01]  /*03f0*/  LDS R26, [R16+0x5c0] ;  /* 0x0005c000101a7984 */ /* 0x000fe20000000800 */
[----:B--2---:R-:W-:-:S03]  /*0400*/  FFMA R14, R14, R25, R13 ;  /* 0x000000190e0e7223 */ /* 0x004fc6000000000d */
[----:B------:R-:W1:Y:S01]  /*0410*/  LDS R25, [R16+0x580] ;  /* 0x0005800010197984 */ /* 0x000e620000000800 */
[----:B---3--:R-:W-:-:S03]  /*0420*/  FFMA R15, R15, R24, R14 ;  /* 0x000000180f0f7223 */ /* 0x008fc6000000000e */
[----:B------:R-:W-:Y:S01]  /*0430*/  LDS R24, [R16+0x640] ;  /* 0x0006400010187984 */ /* 0x000fe20000000800 */
[----:B0-----:R-:W-:-:S03]  /*0440*/  FFMA R8, R8, R23, R15 ;  /* 0x0000001708087223 */ /* 0x001fc6000000000f */
[----:B------:R-:W0:Y:S01]  /*0450*/  LDS.128 R12, [R21+0x20] ;  /* 0x00002000150c7984 */ /* 0x000e220000000c00 */
[----:B------:R-:W-:-:S03]  /*0460*/  FFMA R9, R9, R22, R8 ;  /* 0x0000001609097223 */ /* 0x000fc60000000008 */
[----:B------:R-:W2:Y:S01]  /*0470*/  LDS R23, [R16+0x680] ;  /* 0x0006800010177984 */ /* 0x000ea20000000800 */
[----:B-1----:R-:W-:-:S03]  /*0480*/  FFMA R10, R10, R25, R9 ;  /* 0x000000190a0a7223 */ /* 0x002fc60000000009 */
[----:B------:R-:W1:Y:S01]  /*0490*/  LDS R22, [R16+0x6c0] ;  /* 0x0006c00010167984 */ /* 0x000e620000000800 */
[----:B------:R-:W-:-:S03]  /*04a0*/  FFMA R11, R11, R26, R10 ;  /* 0x0000001a0b0b7223 */ /* 0x000fc6000000000a */
[----:B------:R-:W-:Y:S01]  /*04b0*/  LDS R25, [R16+0x700] ;  /* 0x0007000010197984 */ /* 0x000fe20000000800 */
[----:B0-----:R-:W-:-:S03]  /*04c0*/  FFMA R12, R12, R27, R11 ;  /* 0x0000001b0c0c7223 */ /* 0x001fc6000000000b */
[----:B------:R-:W0:Y:S01]  /*04d0*/  LDS.128 R8, [R21+0x30] ;  /* 0x0000300015087984 */ /* 0x000e220000000c00 */
[----:B------:R-:W-:-:S03]  /*04e0*/  FFMA R27, R13, R24, R12 ;  /* 0x000000180d1b7223 */ /* 0x000fc6000000000c */
[----:B------:R-:W3:Y:S04]  /*04f0*/  LDS R24, [R16+0x740] ;  /* 0x0007400010187984 */ /* 0x000ee80000000800 */
[----:B------:R-:W4:Y:S04]  /*0500*/  LDS R13, [R16+0x780] ;  /* 0x00078000100d7984 */ /* 0x000f280000000800 */
[----:B------:R-:W5:Y:S01]  /*0510*/  LDS R12, [R16+0x7c0] ;  /* 0x0007c000100c7984 */ /* 0x000f620000000800 */
[----:B--2---:R-:W-:-:S04]  /*0520*/  FFMA R14, R14, R23, R27 ;  /* 0x000000170e0e7223 */ /* 0x004fc8000000001b */
[----:B-1----:R-:W-:-:S04]  /*0530*/  FFMA R15, R15, R22, R14 ;  /* 0x000000160f0f7223 */ /* 0x002fc8000000000e */
[----:B0-----:R-:W-:-:S04]  /*0540*/  FFMA R8, R8, R25, R15 ;  /* 0x0000001908087223 */ /* 0x001fc8000000000f */
[----:B---3--:R-:W-:-:S04]  /*0550*/  FFMA R9, R9, R24, R8 ;  /* 0x0000001809097223 */ /* 0x008fc80000000008 */
[----:B----4-:R-:W-:-:S04]  /*0560*/  FFMA R10, R10, R13, R9 ;  /* 0x0000000d0a0a7223 */ /* 0x010fc80000000009 */
[----:B-----5:R-:W-:Y:S01]  /*0570*/  FFMA R23, R11, R12, R10 ;  /* 0x0000000c0b177223 */ /* 0x020fe2000000000a */
[----:B------:R-:W-:Y:S06]  /*0580*/  BAR.SYNC.DEFER_BLOCKING 0x0 ;  /* 0x0000000000007b1d */ /* 0x000fec0000010000 */
[----:B------:R-:W-:Y:S05]  /*0590*/  @P0 BRA `(.L_x_1) ;  /* 0xfffffffc00100947 */ /* 0x000fea000383ffff */
.L_x_0:
[----:B------:R-:W-:-:S04]  /*05a0*/  VIMNMX R3, PT, PT, R5, R2, !PT ;  /* 0x0000000205037248 */ /* 0x000fc80007fe0100 */
[----:B------:R-:W-:-:S13]  /*05b0*/  ISETP.GE.AND P0, PT, R3, R0, PT ;  /* 0x000000000300720c */ /* 0x000fda0003f06270 */
[----:B------:R-:W-:Y:S05]  /*05c0*/  @P0 EXIT ;  /* 0x000000000000094d */ /* 0x000fea0003800000 */
[----:B------:R-:W0:Y:S01]  /*05d0*/  LDC.64 R6, c[0x0][0x390] ;  /* 0x0000e400ff067b82 */ /* 0x000e220000000a00 */
[----:B------:R-:W-:-:S04]  /*05e0*/  IMAD R3, R5, R0, R2 ;  /* 0x0000000005037224 */ /* 0x000fc800078e0202 */
[----:B0-----:R-:W-:-:S05]  /*05f0*/  IMAD.WIDE.U32 R2, R3, 0x4, R6 ;  /* 0x0000000403027825 */ /* 0x001fca00078e0006 */
[----:B------:R-:W-:Y:S01]  /*0600*/  STG.E desc[UR6][R2.64], R23 ;  /* 0x0000001702007986 */ /* 0x000fe2000c101906 */
[----:B------:R-:W-:Y:S05]  /*0610*/  EXIT ;  /* 0x000000000000794d */ /* 0x000fea0003800000 */
.L_x_2:
[----:B------:R-:W-:-:S00]  /*0620*/  BRA `(.L_x_2) ;  /* 0xfffffffc00fc7947 */ /* 0x000fc0000383ffff */
[----:B------:R-:W-:-:S00]  /*0630*/  NOP ;  /* 0x0000000000007918 */ /* 0x000fc00000000000 */
        /* <DEDUP_REMOVED lines=12> */
.L_x_8:


//--------------------- .text._Z12matMulKernelPfS_S_i --------------------------
	.section	.text._Z12matMulKernelPfS_S_i,"ax",@progbits
	.align	128
        .global         _Z12matMulKernelPfS_S_i
        .type           _Z12matMulKernelPfS_S_i,@function
        .size           _Z12matMulKernelPfS_S_i,(.L_x_9 - _Z12matMulKernelPfS_S_i)
        .other          _Z12matMulKernelPfS_S_i,@"STO_CUDA_ENTRY STV_DEFAULT"
_Z12matMulKernelPfS_S_i:
.text._Z12matMulKernelPfS_S_i:
[----:B------:R-:W-:Y:S01]  /*0000*/  LDC R1, c[0x0][0x37c] ;  /* 0x0000df00ff017b82 */ /* 0x000fe20000000800 */
[----:B------:R-:W0:Y:S07]  /*0010*/  S2R R0, SR_TID.Y ;  /* 0x0000000000007919 */ /* 0x000e2e0000002200 */
[----:B------:R-:W0:Y:S01]  /*0020*/  S2UR UR4, SR_CTAID.Y ;  /* 0x00000000000479c3 */ /* 0x000e220000002600 */
[----:B------:R-:W1:Y:S01]  /*0030*/  LDCU UR20, c[0x0][0x398] ;  /* 0x00007300ff1477ac */ /* 0x000e620008000800 */
[----:B------:R-:W2:Y:S06]  /*0040*/  S2R R3, SR_TID.X ;  /* 0x0000000000037919 */ /* 0x000eac0000002100 */
[----:B------:R-:W0:Y:S08]  /*0050*/  LDC R13, c[0x0][0x364] ;  /* 0x0000d900ff0d7b82 */ /* 0x000e300000000800 */
[----:B------:R-:W2:Y:S08]  /*0060*/  S2UR UR5, SR_CTAID.X ;  /* 0x00000000000579c3 */ /* 0x000eb00000002500 */
[----:B------:R-:W2:Y:S01]  /*0070*/  LDC R2, c[0x0][0x360] ;  /* 0x0000d800ff027b82 */ /* 0x000ea20000000800 */
[----:B0-----:R-:W-:-:S02]  /*0080*/  IMAD R13, R13, UR4, R0 ;  /* 0x000000040d0d7c24 */ /* 0x001fc4000f8e0200 */
[----:B--2---:R-:W-:-:S05]  /*0090*/  IMAD R0, R2, UR5, R3 ;  /* 0x0000000502007c24 */ /* 0x004fca000f8e0203 */
[----:B------:R-:W-:-:S04]  /*00a0*/  VIMNMX R2, PT, PT, R13, R0, !PT ;  /* 0x000000000d027248 */ /* 0x000fc80007fe0100 */
[----:B-1----:R-:W-:-:S13]  /*00b0*/  ISETP.GE.AND P0, PT, R2, UR20, PT ;  /* 0x0000001402007c0c */ /* 0x002fda000bf06270 */
[----:B------:R-:W-:Y:S05]  /*00c0*/  @P0 EXIT ;  /* 0x000000000000094d */ /* 0x000fea0003800000 */
[----:B------:R-:W-:Y:S01]  /*00d0*/  UISETP.GE.U32.AND UP0, UPT, UR20, 0x8, UPT ;  /* 0x000000081400788c */ /* 0x000fe2000bf06070 */
[----:B------:R-:W-:Y:S02]  /*00e0*/  HFMA2 R12, -RZ, RZ, 0, 0 ;  /* 0x00000000ff0c7431 */ /* 0x000fe400000001ff */
[----:B------:R-:W-:Y:S01]  /*00f0*/  IMAD R13, R13, UR20, RZ ;  /* 0x000000140d0d7c24 */ /* 0x000fe2000f8e02ff */
[----:B------:R-:W-:Y:S01]  /*0100*/  UMOV UR4, URZ ;  /* 0x000000ff00047c82 */ /* 0x000fe20008000000 */
[----:B------:R-:W0:Y:S04]  /*0110*/  LDCU.64 UR18, c[0x0][0x358] ;  /* 0x00006b00ff1277ac */ /* 0x000e280008000a00 */
[----:B------:R-:W-:Y:S05]  /*0120*/  BRA.U !UP0, `(.L_x_3) ;  /* 0x0000000508047547 */ /* 0x000fea000b800000 */
[----:B------:R-:W1:Y:S01]  /*0130*/  LDCU.128 UR24, c[0x0][0x380] ;  /* 0x00007000ff1877ac */ /* 0x000e620008000c00 */
[----:B------:R-:W-:Y:S02]  /*0140*/  MOV R12, RZ ;  /* 0x000000ff000c7202 */ /* 0x000fe40000000f00 */
[----:B------:R-:W-:Y:S01]  /*0150*/  MOV R14, R0 ;  /* 0x00000000000e7202 */ /* 0x000fe20000000f00 */
[----:B------:R-:W-:-:S04]  /*0160*/  ULOP3.LUT UR4, UR20, 0x7ffffff8, URZ, 0xc0, !UPT ;  /* 0x7ffffff814047892 */ /* 0x000fc8000f8ec0ff */
[----:B------:R-:W-:Y:S01]  /*0170*/  UIADD3 UR5, UPT, UPT, -UR4, URZ, URZ ;  /* 0x000000ff04057290 */ /* 0x000fe2000fffe1ff */
[----:B-1----:R-:W-:Y:S01]  /*0180*/  MOV R2, UR24 ;  /* 0x0000001800027c02 */ /* 0x002fe20008000f00 */
[----:B------:R-:W-:Y:S01]  /*0190*/  UIMAD.WIDE UR6, UR20, 0x8, UR26 ;  /* 0x00000008140678a5 */ /* 0x000fe2000f8e021a */
[----:B------:R-:W-:Y:S01]  /*01a0*/  MOV R3, UR25 ;  /* 0x0000001900037c02 */ /* 0x000fe20008000f00 */
[----:B------:R-:W-:Y:S02]  /*01b0*/  UIMAD.WIDE UR8, UR20, 0xc, UR26 ;  /* 0x0000000c140878a5 */ /* 0x000fe4000f8e021a */
[----:B------:R-:W-:Y:S01]  /*01c0*/  UIMAD.WIDE UR10, UR20, 0x10, UR26 ;  /* 0x00000010140a78a5 */ /* 0x000fe2000f8e021a */
[----:B------:R-:W-:Y:S01]  /*01d0*/  IMAD.WIDE.U32 R2, R13, 0x4, R2 ;  /* 0x000000040d027825 */ /* 0x000fe200078e0002 */
[----:B------:R-:W-:Y:S02]  /*01e0*/  UIMAD.WIDE UR12, UR20, 0x14, UR26 ;  /* 0x00000014140c78a5 */ /* 0x000fe4000f8e021a */
[----:B------:R-:W-:Y:S01]  /*01f0*/  UIMAD.WIDE UR14, UR20, 0x18, UR26 ;  /* 0x00000018140e78a5 */ /* 0x000fe2000f8e021a */
[----:B------:R-:W-:Y:S01]  /*0200*/  IADD3 R2, P0, PT, R2, 0x10, RZ ;  /* 0x0000001002027810 */ /* 0x000fe20007f1e0ff */
[----:B------:R-:W-:-:S03]  /*0210*/  UIMAD.WIDE UR16, UR20, 0x1c, UR26 ;  /* 0x0000001c141078a5 */ /* 0x000fc6000f8e021a */
[----:B------:R-:W-:-:S09]  /*0220*/  IADD3.X R3, PT, PT, RZ, R3, RZ, P0, !PT ;  /* 0x00000003ff037210 */ /* 0x000fd200007fe4ff */
.L_x_4:
[----:B------:R-:W-:Y:S01]  /*0230*/  UIMAD.WIDE UR22, UR20, 0x4, UR26 ;  /* 0x00000004141678a5 */ /* 0x000fe2000f8e021a */
[----:B------:R-:W-:Y:S02]  /*0240*/  IMAD.MOV.U32 R23, RZ, RZ, 0x4 ;  /* 0x00000004ff177424 */ /* 0x000fe400078e00ff */
[----:B------:R-:W-:Y:S01]  /*0250*/  HFMA2 R11, -RZ, RZ, 0, 2.384185791015625e-07 ;  /* 0x00000004ff0b7431 */ /* 0x000fe200000001ff */
[----:B------:R-:W-:Y:S01]  /*0260*/  MOV R25, 0x4 ;  /* 0x0000000400197802 */ /* 0x000fe20000000f00 */
[----:B0-----:R-:W2:Y:S01]  /*0270*/  LDG.E R21, desc[UR18][R2.64+-0x10] ;  /* 0xfffff01202157981 */ /* 0x001ea2000c1e1900 */
[C---:B------:R-:W-:Y:S01]  /*0280*/  IMAD.WIDE R22, R14.reuse, R23, UR26 ;  /* 0x0000001a0e167e25 */ /* 0x040fe2000f8e0217 */
[----:B------:R-:W-:Y:S02]  /*0290*/  MOV R8, UR22 ;  /* 0x0000001600087c02 */ /* 0x000fe40008000f00 */
[----:B------:R-:W-:Y:S01]  /*02a0*/  MOV R9, UR23 ;  /* 0x0000001700097c02 */ /* 0x000fe20008000f00 */
[----:B------:R-:W3:Y:S02]  /*02b0*/  LDG.E R19, desc[UR18][R2.64+-0xc] ;  /* 0xfffff41202137981 */ /* 0x000ee4000c1e1900 */
[----:B------:R-:W-:-:S02]  /*02c0*/  IMAD.WIDE R8, R14, 0x4, R8 ;  /* 0x000000040e087825 */ /* 0x000fc400078e0208 */
[----:B------:R-:W2:Y:S01]  /*02d0*/  LDG.E R22, desc[UR18][R22.64] ;  /* 0x0000001216167981 */ /* 0x000ea2000c1e1900 */
[----:B------:R-:W-:Y:S01]  /*02e0*/  MOV R5, 0x4 ;  /* 0x0000000400057802 */ /* 0x000fe20000000f00 */
[C---:B------:R-:W-:Y:S02]  /*02f0*/  IMAD.WIDE R24, R14.reuse, R25, UR6 ;  /* 0x000000060e187e25 */ /* 0x040fe4000f8e0219 */
[----:B------:R0:W3:Y:S02]  /*0300*/  LDG.E R20, desc[UR18][R8.64] ;  /* 0x0000001208147981 */ /* 0x0000e4000c1e1900 */
[----:B------:R-:W-:Y:S02]  /*0310*/  IMAD.WIDE R10, R14, R11, UR8 ;  /* 0x000000080e0a7e25 */ /* 0x000fe4000f8e020b */
[----:B------:R-:W4:Y:S04]  /*0320*/  LDG.E R18, desc[UR18][R24.64] ;  /* 0x0000001218127981 */ /* 0x000f28000c1e1900 */
[----:B------:R-:W4:Y:S01]  /*0330*/  LDG.E R17, desc[UR18][R2.64+-0x8] ;  /* 0xfffff81202117981 */ /* 0x000f22000c1e1900 */
[----:B0-----:R-:W-:-:S02]  /*0340*/  HFMA2 R9, -RZ, RZ, 0, 2.384185791015625e-07 ;  /* 0x00000004ff097431 */ /* 0x001fc400000001ff */
[----:B------:R-:W-:Y:S01]  /*0350*/  IMAD.MOV.U32 R7, RZ, RZ, 0x4 ;  /* 0x00000004ff077424 */ /* 0x000fe200078e00ff */
[----:B------:R0:W5:Y:S01]  /*0360*/  LDG.E R16, desc[UR18][R10.64] ;  /* 0x000000120a107981 */ /* 0x000162000c1e1900 */
[----:B------:R-:W-:-:S03]  /*0370*/  IMAD.WIDE R4, R14, R5, UR10 ;  /* 0x0000000a0e047e25 */ /* 0x000fc6000f8e0205 */
[----:B------:R-:W5:Y:S01]  /*0380*/  LDG.E R15, desc[UR18][R2.64+-0x4] ;  /* 0xfffffc12020f7981 */ /* 0x000f62000c1e1900 */
[C---:B------:R-:W-:Y:S01]  /*0390*/  IMAD.WIDE R6, R14.reuse, R7, UR12 ;  /* 0x0000000c0e067e25 */ /* 0x040fe2000f8e0207 */
[----:B------:R-:W-:Y:S02]  /*03a0*/  MOV R27, 0x4 ;  /* 0x00000004001b7802 */ /* 0x000fe40000000f00 */
[----:B------:R1:W5:Y:S01]  /*03b0*/  LDG.E R4, desc[UR18][R4.64] ;  /* 0x0000001204047981 */ /* 0x000362000c1e1900 */
[----:B------:R-:W-:-:S03]  /*03c0*/  IMAD.WIDE R8, R14, R9, UR14 ;  /* 0x0000000e0e087e25 */ /* 0x000fc6000f8e0209 */
[----:B------:R-:W5:Y:S01]  /*03d0*/  LDG.E R23, desc[UR18][R2.64] ;  /* 0x0000001202177981 */ /* 0x000f62000c1e1900 */
[----:B0-----:R-:W-:-:S03]  /*03e0*/  IMAD.WIDE R10, R14, R27, UR16 ;  /* 0x000000100e0a7e25 */ /* 0x001fc6000f8e021b */
[----:B------:R-:W5:Y:S04]  /*03f0*/  LDG.E R7, desc[UR18][R6.64] ;  /* 0x0000001206077981 */ /* 0x000f68000c1e1900 */
[----:B------:R-:W5:Y:S04]  /*0400*/  LDG.E R24, desc[UR18][R2.64+0x4] ;  /* 0x0000041202187981 */ /* 0x000f68000c1e1900 */
[----:B------:R-:W5:Y:S04]  /*0410*/  LDG.E R8, desc[UR18][R8.64] ;  /* 0x0000001208087981 */ /* 0x000f68000c1e1900 */
[----:B------:R-:W5:Y:S04]  /*0420*/  LDG.E R25, desc[UR18][R2.64+0x8] ;  /* 0x0000081202197981 */ /* 0x000f68000c1e1900 */
[----:B------:R-:W5:Y:S04]  /*0430*/  LDG.E R10, desc[UR18][R10.64] ;  /* 0x000000120a0a7981 */ /* 0x000f68000c1e1900 */
[----:B------:R0:W5:Y:S01]  /*0440*/  LDG.E R27, desc[UR18][R2.64+0xc] ;  /* 0x00000c12021b7981 */ /* 0x000162000c1e1900 */
[----:B------:R-:W-:-:S04]  /*0450*/  UIADD3 UR5, UPT, UPT, UR5, 0x8, URZ ;  /* 0x0000000805057890 */ /* 0x000fc8000fffe0ff */
[----:B------:R-:W-:Y:S01]  /*0460*/  UISETP.NE.AND UP0, UPT, UR5, URZ, UPT ;  /* 0x000000ff0500728c */ /* 0x000fe2000bf05270 */
[----:B-1----:R-:W-:Y:S02]  /*0470*/  MOV R5, UR20 ;  /* 0x0000001400057c02 */ /* 0x002fe40008000f00 */
[----:B0-----:R-:W-:Y:S02]  /*0480*/  IADD3 R2, P0, PT, R2, 0x20, RZ ;  /* 0x0000002002027810 */ /* 0x001fe40007f1e0ff */
[----:B------:R-:W-:Y:S02]  /*0490*/  LEA R14, R5, R14, 0x3 ;  /* 0x0000000e050e7211 */ /* 0x000fe400078e18ff */
[----:B------:R-:W-:Y:S01]  /*04a0*/  IADD3.X R3, PT, PT, RZ, R3, RZ, P0, !PT ;  /* 0x00000003ff037210 */ /* 0x000fe200007fe4ff */
[----:B--2---:R-:W-:-:S04]  /*04b0*/  FFMA R22, R21, R22, R12 ;  /* 0x0000001615167223 */ /* 0x004fc8000000000c */
[----:B---3--:R-:W-:-:S04]  /*04c0*/  FFMA R20, R19, R20, R22 ;  /* 0x0000001413147223 */ /* 0x008fc80000000016 */
[----:B----4-:R-:W-:-:S04]  /*04d0*/  FFMA R18, R17, R18, R20 ;  /* 0x0000001211127223 */ /* 0x010fc80000000014 */
[----:B-----5:R-:W-:-:S04]  /*04e0*/  FFMA R16, R15, R16, R18 ;  /* 0x000000100f107223 */ /* 0x020fc80000000012 */
[----:B------:R-:W-:-:S04]  /*04f0*/  FFMA R23, R23, R4, R16 ;  /* 0x0000000417177223 */ /* 0x000fc80000000010 */
[----:B------:R-:W-:-:S04]  /*0500*/  FFMA R24, R24, R7, R23 ;  /* 0x0000000718187223 */ /* 0x000fc80000000017 */
[----:B------:R-:W-:-:S04]  /*0510*/  FFMA R8, R25, R8, R24 ;  /* 0x0000000819087223 */ /* 0x000fc80000000018 */
[----:B------:R-:W-:Y:S01]  /*0520*/  FFMA R12, R27, R10, R8 ;  /* 0x0000000a1b0c7223 */ /* 0x000fe20000000008 */
[----:B------:R-:W-:Y:S06]  /*0530*/  BRA.U UP0, `(.L_x_4) ;  /* 0xfffffffd003c7547 */ /* 0x000fec000b83ffff */
.L_x_3:
[----:B------:R-:W-:-:S04]  /*0540*/  ULOP3.LUT UR6, UR20, 0x7, URZ, 0xc0, !UPT ;  /* 0x0000000714067892 */ /* 0x000fc8000f8ec0ff */
[----:B------:R-:W-:-:S09]  /*0550*/  UISETP.NE.AND UP0, UPT, UR6, URZ, UPT ;  /* 0x000000ff0600728c */ /* 0x000fd2000bf05270 */
[----:B------:R-:W-:Y:S05]  /*0560*/  BRA.U !UP0, `(.L_x_5) ;  /* 0x0000000508387547 */ /* 0x000fea000b800000 */
[----:B------:R-:W-:Y:S02]  /*0570*/  UISETP.GE.U32.AND UP0, UPT, UR6, 0x4, UPT ;  /* 0x000000040600788c */ /* 0x000fe4000bf06070 */
[----:B------:R-:W-:-:S04]  /*0580*/  ULOP3.LUT UR5, UR20, 0x3, URZ, 0xc0, !UPT ;  /* 0x0000000314057892 */ /* 0x000fc8000f8ec0ff */
[----:B------:R-:W-:-:S03]  /*0590*/  UISETP.NE.AND UP1, UPT, UR5, URZ, UPT ;  /* 0x000000ff0500728c */ /* 0x000fc6000bf25270 */
[----:B------:R-:W-:Y:S08]  /*05a0*/  BRA.U !UP0, `(.L_x_6) ;  /* 0x00000001087c7547 */ /* 0x000ff0000b800000 */
[----:B------:R-:W1:Y:S01]  /*05b0*/  LDC.64 R6, c[0x0][0x388] ;  /* 0x0000e200ff067b82 */ /* 0x000e620000000a00 */
[----:B------:R-:W2:Y:S01]  /*05c0*/  LDCU.64 UR6, c[0x0][0x380] ;  /* 0x00007000ff0677ac */ /* 0x000ea20008000a00 */
[----:B------:R-:W-:Y:S01]  /*05d0*/  IMAD.U32 R9, RZ, RZ, UR4 ;  /* 0x00000004ff097e24 */ /* 0x000fe2000f8e00ff */
[C---:B------:R-:W-:Y:S02]  /*05e0*/  IADD3 R3, PT, PT, R13.reuse, UR4, RZ ;  /* 0x000000040d037c10 */ /* 0x040fe4000fffe0ff */
[----:B------:R-:W-:Y:S01]  /*05f0*/  IADD3 R10, P0, PT, R13, UR4, RZ ;  /* 0x000000040d0a7c10 */ /* 0x000fe2000ff1e0ff */
[----:B------:R-:W-:Y:S01]  /*0600*/  IMAD R9, R9, UR20, R0 ;  /* 0x0000001409097c24 */ /* 0x000fe2000f8e0200 */
[----:B------:R-:W-:Y:S01]  /*0610*/  MOV R11, UR20 ;  /* 0x00000014000b7c02 */ /* 0x000fe20008000f00 */
[----:B------:R-:W3:Y:S01]  /*0620*/  LDC.64 R4, c[0x0][0x380] ;  /* 0x0000e000ff047b82 */ /* 0x000ee20000000a00 */
[----:B------:R-:W-:Y:S01]  /*0630*/  MOV R15, UR20 ;  /* 0x00000014000f7c02 */ /* 0x000fe20008000f00 */
[----:B-1----:R-:W-:Y:S01]  /*0640*/  IMAD.WIDE R6, R9, 0x4, R6 ;  /* 0x0000000409067825 */ /* 0x002fe200078e0206 */
[----:B------:R-:W-:-:S05]  /*0650*/  MOV R9, UR20 ;  /* 0x0000001400097c02 */ /* 0x000fca0008000f00 */
[----:B------:R-:W-:Y:S02]  /*0660*/  IMAD.WIDE R8, R9, 0x4, R6 ;  /* 0x0000000409087825 */ /* 0x000fe400078e0206 */
[----:B0-----:R-:W4:Y:S02]  /*0670*/  LDG.E R6, desc[UR18][R6.64] ;  /* 0x0000001206067981 */ /* 0x001f24000c1e1900 */
[----:B---3--:R-:W-:Y:S01]  /*0680*/  IMAD.WIDE.U32 R4, R3, 0x4, R4 ;  /* 0x0000000403047825 */ /* 0x008fe200078e0004 */
[----:B------:R-:W-:Y:S01]  /*0690*/  IADD3.X R3, PT, PT, RZ, RZ, RZ, P0, !PT ;  /* 0x000000ffff037210 */ /* 0x000fe200007fe4ff */
[----:B------:R-:W3:Y:S01]  /*06a0*/  LDG.E R17, desc[UR18][R8.64] ;  /* 0x0000001208117981 */ /* 0x000ee2000c1e1900 */
[----:B--2---:R-:W-:-:S03]  /*06b0*/  LEA R2, P0, R10, UR6, 0x2 ;  /* 0x000000060a027c11 */ /* 0x004fc6000f8010ff */
[----:B------:R-:W4:Y:S01]  /*06c0*/  LDG.E R5, desc[UR18][R4.64] ;  /* 0x0000001204057981 */ /* 0x000f22000c1e1900 */
[----:B------:R-:W-:Y:S01]  /*06d0*/  LEA.HI.X R3, R10, UR7, R3, 0x2, P0 ;  /* 0x000000070a037c11 */ /* 0x000fe200080f1403 */
[----:B------:R-:W-:-:S04]  /*06e0*/  IMAD.WIDE R10, R11, 0x4, R8 ;  /* 0x000000040b0a7825 */ /* 0x000fc800078e0208 */
[----:B------:R-:W3:Y:S01]  /*06f0*/  LDG.E R16, desc[UR18][R2.64+0x4] ;  /* 0x0000041202107981 */ /* 0x000ee2000c1e1900 */
[----:B------:R-:W-:-:S03]  /*0700*/  IMAD.WIDE R14, R15, 0x4, R10 ;  /* 0x000000040f0e7825 */ /* 0x000fc600078e020a */
[----:B------:R-:W2:Y:S04]  /*0710*/  LDG.E R19, desc[UR18][R10.64] ;  /* 0x000000120a137981 */ /* 0x000ea8000c1e1900 */
[----:B------:R-:W2:Y:S04]  /*0720*/  LDG.E R18, desc[UR18][R2.64+0x8] ;  /* 0x0000081202127981 */ /* 0x000ea8000c1e1900 */
[----:B------:R-:W5:Y:S04]  /*0730*/  LDG.E R20, desc[UR18][R2.64+0xc] ;  /* 0x00000c1202147981 */ /* 0x000f68000c1e1900 */
[----:B------:R-:W5:Y:S01]  /*0740*/  LDG.E R14, desc[UR18][R14.64] ;  /* 0x000000120e0e7981 */ /* 0x000f62000c1e1900 */
[----:B------:R-:W-:Y:S01]  /*0750*/  UIADD3 UR4, UPT, UPT, UR4, 0x4, URZ ;  /* 0x0000000404047890 */ /* 0x000fe2000fffe0ff */
[----:B----4-:R-:W-:-:S04]  /*0760*/  FFMA R5, R5, R6, R12 ;  /* 0x0000000605057223 */ /* 0x010fc8000000000c */
[----:B---3--:R-:W-:-:S04]  /*0770*/  FFMA R5, R16, R17, R5 ;  /* 0x0000001110057223 */ /* 0x008fc80000000005 */
[----:B--2---:R-:W-:-:S04]  /*0780*/  FFMA R5, R18, R19, R5 ;  /* 0x0000001312057223 */ /* 0x004fc80000000005 */
[----:B-----5:R-:W-:-:S07]  /*0790*/  FFMA R12, R20, R14, R5 ;  /* 0x0000000e140c7223 */ /* 0x020fce0000000005 */
.L_x_6:
[----:B------:R-:W-:Y:S05]  /*07a0*/  BRA.U !UP1, `(.L_x_5) ;  /* 0x0000000109a87547 */ /* 0x000fea000b800000 */
[----:B------:R-:W-:Y:S01]  /*07b0*/  UISETP.NE.AND UP0, UPT, UR5, 0x1, UPT ;  /* 0x000000010500788c */ /* 0x000fe2000bf05270 */
[----:B------:R-:W-:Y:S01]  /*07c0*/  MOV R7, UR4 ;  /* 0x0000000400077c02 */ /* 0x000fe20008000f00 */
[----:B------:R-:W-:Y:S02]  /*07d0*/  ULOP3.LUT UR5, UR20, 0x1, URZ, 0xc0, !UPT ;  /* 0x0000000114057892 */ /* 0x000fe4000f8ec0ff */
[----:B------:R-:W-:Y:S02]  /*07e0*/  MOV R15, UR20 ;  /* 0x00000014000f7c02 */ /* 0x000fe40008000f00 */
[----:B------:R-:W-:Y:S01]  /*07f0*/  UISETP.NE.U32.AND UP1, UPT, UR5, 0x1, UPT ;  /* 0x000000010500788c */ /* 0x000fe2000bf25070 */
[----:B------:R-:W-:-:S04]  /*0800*/  PLOP3.LUT P1, PT, PT, PT, UP0, 0x80, 0x8 ;  /* 0x000000000008781c */ /* 0x000fc80003f2f008 */
[----:B------:R-:W1:Y:S01]  /*0810*/  @UP0 LDCU.128 UR8, c[0x0][0x380] ;  /* 0x00007000ff0807ac */ /* 0x000e620008000c00 */
[----:B------:R-:W-:Y:S01]  /*0820*/  PLOP3.LUT P0, PT, PT, PT, UP1, 0x80, 0x8 ;  /* 0x000000000008781c */ /* 0x000fe20003f0f018 */
[----:B------:R-:W2:Y:S04]  /*0830*/  @UP0 LDCU.64 UR6, c[0x0][0x380] ;  /* 0x00007000ff0607ac */ /* 0x000ea80008000a00 */
[----:B------:R-:W3:Y:S03]  /*0840*/  @!UP1 LDCU.128 UR12, c[0x0][0x380] ;  /* 0x00007000ff0c97ac */ /* 0x000ee60008000c00 */
[C---:B------:R-:W-:Y:S02]  /*0850*/  @P1 IADD3 R3, PT, PT, R13.reuse, UR4, RZ ;  /* 0x000000040d031c10 */ /* 0x040fe4000fffe0ff */
[----:B------:R-:W-:Y:S01]  /*0860*/  @P1 IADD3 R6, P2, PT, R13, UR4, RZ ;  /* 0x000000040d061c10 */ /* 0x000fe2000ff5e0ff */
[----:B------:R-:W-:Y:S01]  /*0870*/  @UP0 UIADD3 UR4, UPT, UPT, UR4, 0x2, URZ ;  /* 0x0000000204040890 */ /* 0x000fe2000fffe0ff */
[----:B-1----:R-:W-:Y:S01]  /*0880*/  MOV R11, UR9 ;  /* 0x00000009000b7c02 */ /* 0x002fe20008000f00 */
[----:B------:R-:W-:Y:S01]  /*0890*/  IMAD.U32 R10, RZ, RZ, UR8 ;  /* 0x00000008ff0a7e24 */ /* 0x000fe2000f8e00ff */
[----:B------:R-:W-:-:S02]  /*08a0*/  MOV R4, UR10 ;  /* 0x0000000a00047c02 */ /* 0x000fc40008000f00 */
[----:B------:R-:W-:Y:S01]  /*08b0*/  MOV R5, UR11 ;  /* 0x0000000b00057c02 */ /* 0x000fe20008000f00 */
[----:B------:R-:W-:-:S04]  /*08c0*/  @P1 IMAD.WIDE.U32 R10, R3, 0x4, R10 ;  /* 0x00000004030a1825 */ /* 0x000fc800078e000a */
[----:B------:R-:W-:Y:S01]  /*08d0*/  @P1 IMAD R3, R7, UR20, R0 ;  /* 0x0000001407031c24 */ /* 0x000fe2000f8e0200 */
[----:B------:R-:W-:Y:S01]  /*08e0*/  @P1 IADD3.X R7, PT, PT, RZ, RZ, RZ, P2, !PT ;  /* 0x000000ffff071210 */ /* 0x000fe200017fe4ff */
[----:B------:R-:W-:Y:S01]  /*08f0*/  IMAD.U32 R19, RZ, RZ, UR4 ;  /* 0x00000004ff137e24 */ /* 0x000fe2000f8e00ff */
[C---:B--2---:R-:W-:Y:S01]  /*0900*/  @P1 LEA R2, P2, R6.reuse, UR6, 0x2 ;  /* 0x0000000606021c11 */ /* 0x044fe2000f8410ff */
[----:B------:R-:W-:Y:S01]  /*0910*/  @P1 IMAD.WIDE R4, R3, 0x4, R4 ;  /* 0x0000000403041825 */ /* 0x000fe200078e0204 */
[----:B------:R-:W-:Y:S01]  /*0920*/  @!P0 IADD3 R17, PT, PT, R13, UR4, RZ ;  /* 0x000000040d118c10 */ /* 0x000fe2000fffe0ff */
[----:B0-----:R-:W2:Y:S01]  /*0930*/  @P1 LDG.E R11, desc[UR18][R10.64] ;  /* 0x000000120a0b1981 */ /* 0x001ea2000c1e1900 */
[----:B------:R-:W-:Y:S01]  /*0940*/  @P1 LEA.HI.X R3, R6, UR7, R7, 0x2, P2 ;  /* 0x0000000706031c11 */ /* 0x000fe200090f1407 */
[----:B------:R-:W-:Y:S01]  /*0950*/  @!P0 IMAD R19, R19, UR20, R0 ;  /* 0x0000001413138c24 */ /* 0x000fe2000f8e0200 */
[----:B---3--:R-:W-:Y:S01]  /*0960*/  MOV R6, UR12 ;  /* 0x0000000c00067c02 */ /* 0x008fe20008000f00 */
[----:B------:R-:W-:Y:S01]  /*0970*/  @P1 IMAD.WIDE R14, R15, 0x4, R4 ;  /* 0x000000040f0e1825 */ /* 0x000fe200078e0204 */
[----:B------:R-:W-:Y:S01]  /*0980*/  MOV R7, UR13 ;  /* 0x0000000d00077c02 */ /* 0x000fe20008000f00 */
[----:B------:R-:W2:Y:S01]  /*0990*/  @P1 LDG.E R4, desc[UR18][R4.64] ;  /* 0x0000001204041981 */ /* 0x000ea2000c1e1900 */
[----:B------:R-:W-:-:S02]  /*09a0*/  MOV R8, UR14 ;  /* 0x0000000e00087c02 */ /* 0x000fc40008000f00 */
[----:B------:R-:W-:Y:S01]  /*09b0*/  MOV R9, UR15 ;  /* 0x0000000f00097c02 */ /* 0x000fe20008000f00 */
[----:B------:R-:W-:Y:S01]  /*09c0*/  @!P0 IMAD.WIDE.U32 R6, R17, 0x4, R6 ;  /* 0x0000000411068825 */ /* 0x000fe200078e0006 */
[----:B------:R-:W3:Y:S03]  /*09d0*/  @P1 LDG.E R14, desc[UR18][R14.64] ;  /* 0x000000120e0e1981 */ /* 0x000ee6000c1e1900 */
[----:B------:R-:W-:Y:S01]  /*09e0*/  @!P0 IMAD.WIDE R8, R19, 0x4, R8 ;  /* 0x0000000413088825 */ /* 0x000fe200078e0208 */
[----:B------:R-:W3:Y:S04]  /*09f0*/  @P1 LDG.E R2, desc[UR18][R2.64+0x4] ;  /* 0x0000041202021981 */ /* 0x000ee8000c1e1900 */
[----:B------:R-:W4:Y:S04]  /*0a00*/  @!P0 LDG.E R7, desc[UR18][R6.64] ;  /* 0x0000001206078981 */ /* 0x000f28000c1e1900 */
[----:B------:R-:W4:Y:S01]  /*0a10*/  @!P0 LDG.E R8, desc[UR18][R8.64] ;  /* 0x0000001208088981 */ /* 0x000f22000c1e1900 */
[----:B--2---:R-:W-:-:S04]  /*0a20*/  @P1 FFMA R11, R11, R4, R12 ;  /* 0x000000040b0b1223 */ /* 0x004fc8000000000c */
[----:B---3--:R-:W-:-:S04]  /*0a30*/  @P1 FFMA R12, R2, R14, R11 ;  /* 0x0000000e020c1223 */ /* 0x008fc8000000000b */
[----:B----4-:R-:W-:-:S07]  /*0a40*/  @!P0 FFMA R12, R7, R8, R12 ;  /* 0x00000008070c8223 */ /* 0x010fce000000000c */
.L_x_5:
[----:B------:R-:W1:Y:S01]  /*0a50*/  LDC.64 R2, c[0x0][0x390] ;  /* 0x0000e400ff027b82 */ /* 0x000e620000000a00 */
[----:B------:R-:W-:-:S05]  /*0a60*/  IADD3 R13, PT, PT, R0, R13, RZ ;  /* 0x0000000d000d7210 */ /* 0x000fca0007ffe0ff */
[----:B-1----:R-:W-:-:S05]  /*0a70*/  IMAD.WIDE R2, R13, 0x4, R2 ;  /* 0x000000040d027825 */ /* 0x002fca00078e0202 */
[----:B0-----:R-:W-:Y:S01]  /*0a80*/  STG.E desc[UR18][R2.64], R12 ;  /* 0x0000000c02007986 */ /* 0x001fe2000c101912 */
[----:B------:R-:W-:Y:S05]  /*0a90*/  EXIT ;  /* 0x000000000000794d */ /* 0x000fea0003800000 */
.L_x_7:
        /* <DEDUP_REMOVED lines=14> */
.L_x_9:


//--------------------- .nv.shared._Z18matmul_generalizedPfS_S_i --------------------------
	.section	.nv.shared._Z18matmul_generalizedPfS_S_i,"aw",@nobits
	.sectionflags	@""
	.align	16
	.zero		1024


//--------------------- .nv.shared.reserved.0     --------------------------
	.section	.nv.shared.reserved.0,"aw",@nobits
	.weak		__nv_reservedSMEM_offset_0_alias
	.size		__nv_reservedSMEM_offset_0_alias, 0, 64
	.other		__nv_reservedSMEM_offset_0_alias,@"STO_CUDA_RESERVED_SHARED STV_DEFAULT"
__nv_reservedSMEM_offset_0_alias:
	.zero		0
	.zero		64


//--------------------- .nv.shared._Z12matMulKernelPfS_S_i --------------------------
	.section	.nv.shared._Z12matMulKernelPfS_S_i,"aw",@nobits
	.sectionflags	@""
	.align	16
	.zero		1024


//--------------------- .nv.constant0._Z18matmul_generalizedPfS_S_i --------------------------
	.section	.nv.constant0._Z18matmul_generalizedPfS_S_i,"a",@progbits
	.sectionflags	@""
	.align	4
.nv.constant0._Z18matmul_generalizedPfS_S_i:
	.zero		924


//--------------------- .nv.constant0._Z12matMulKernelPfS_S_i --------------------------
	.section	.nv.constant0._Z12matMulKernelPfS_S_i,"a",@progbits
	.sectionflags	@""
	.align	4
.nv.constant0._Z12matMulKernelPfS_S_i:
	.zero		924


//--------------------- SYMBOLS --------------------------

	.type		.nv.reservedSmem.offset0,@object
	.size		.nv.reservedSmem.offset0,0x4
	.type		.nv.reservedSmem.cap,@object
	.size		.nv.reservedSmem.cap,0x4
